//
// Generated by NVIDIA NVVM Compiler
//
// Compiler Build ID: CL-36424714
// Cuda compilation tools, release 13.0, V13.0.88
// Based on NVVM 20.0.0
//

.version 9.0
.target sm_100
.address_size 64

	// .globl	_Z27SkewGaussianPenaltyFunctionPKdS0_PKiS0_PdS3_

.visible .entry _Z27SkewGaussianPenaltyFunctionPKdS0_PKiS0_PdS3_(
	.param .u64 .ptr .align 1 _Z27SkewGaussianPenaltyFunctionPKdS0_PKiS0_PdS3__param_0,
	.param .u64 .ptr .align 1 _Z27SkewGaussianPenaltyFunctionPKdS0_PKiS0_PdS3__param_1,
	.param .u64 .ptr .align 1 _Z27SkewGaussianPenaltyFunctionPKdS0_PKiS0_PdS3__param_2,
	.param .u64 .ptr .align 1 _Z27SkewGaussianPenaltyFunctionPKdS0_PKiS0_PdS3__param_3,
	.param .u64 .ptr .align 1 _Z27SkewGaussianPenaltyFunctionPKdS0_PKiS0_PdS3__param_4,
	.param .u64 .ptr .align 1 _Z27SkewGaussianPenaltyFunctionPKdS0_PKiS0_PdS3__param_5
)
{
	.reg .pred 	%p<8>;
	.reg .b32 	%r<27>;
	.reg .b32 	%f<7>;
	.reg .b64 	%rd<19>;
	.reg .b64 	%fd<97>;

	ld.param.u64 	%rd7, [_Z27SkewGaussianPenaltyFunctionPKdS0_PKiS0_PdS3__param_0];
	ld.param.u64 	%rd8, [_Z27SkewGaussianPenaltyFunctionPKdS0_PKiS0_PdS3__param_1];
	ld.param.u64 	%rd12, [_Z27SkewGaussianPenaltyFunctionPKdS0_PKiS0_PdS3__param_2];
	ld.param.u64 	%rd9, [_Z27SkewGaussianPenaltyFunctionPKdS0_PKiS0_PdS3__param_3];
	ld.param.u64 	%rd10, [_Z27SkewGaussianPenaltyFunctionPKdS0_PKiS0_PdS3__param_4];
	ld.param.u64 	%rd11, [_Z27SkewGaussianPenaltyFunctionPKdS0_PKiS0_PdS3__param_5];
	cvta.to.global.u64 	%rd1, %rd12;
	mov.u32 	%r9, %ctaid.x;
	mov.u32 	%r1, %ntid.x;
	mov.u32 	%r10, %tid.x;
	mad.lo.s32 	%r26, %r9, %r1, %r10;
	ld.global.u32 	%r11, [%rd1];
	setp.ge.s32 	%p1, %r26, %r11;
	@%p1 bra 	$L__BB0_6;
	cvta.to.global.u64 	%rd2, %rd9;
	mov.u32 	%r12, %nctaid.x;
	mul.lo.s32 	%r3, %r1, %r12;
	cvta.to.global.u64 	%rd3, %rd8;
	cvta.to.global.u64 	%rd4, %rd7;
	cvta.to.global.u64 	%rd5, %rd10;
	cvta.to.global.u64 	%rd6, %rd11;
$L__BB0_2:
	ld.global.f64 	%fd9, [%rd2+8];
	ld.global.f64 	%fd10, [%rd2+16];
	ld.global.f64 	%fd1, [%rd2+24];
	mul.wide.s32 	%rd13, %r26, 8;
	add.s64 	%rd14, %rd3, %rd13;
	ld.global.f64 	%fd11, [%rd14];
	sub.f64 	%fd12, %fd11, %fd9;
	div.rn.f64 	%fd2, %fd12, %fd10;
	ld.global.f64 	%fd3, [%rd2];
	neg.f64 	%fd13, %fd12;
	mul.f64 	%fd14, %fd12, %fd13;
	mul.f64 	%fd15, %fd10, %fd10;
	fma.rn.f64 	%fd16, %fd10, %fd10, %fd15;
	div.rn.f64 	%fd4, %fd14, %fd16;
	fma.rn.f64 	%fd17, %fd4, 0d3FF71547652B82FE, 0d4338000000000000;
	{
	.reg .b32 %temp; 
	mov.b64 	{%r5, %temp}, %fd17;
	}
	mov.f64 	%fd18, 0dC338000000000000;
	add.rn.f64 	%fd19, %fd17, %fd18;
	fma.rn.f64 	%fd20, %fd19, 0dBFE62E42FEFA39EF, %fd4;
	fma.rn.f64 	%fd21, %fd19, 0dBC7ABC9E3B39803F, %fd20;
	fma.rn.f64 	%fd22, %fd21, 0d3E5ADE1569CE2BDF, 0d3E928AF3FCA213EA;
	fma.rn.f64 	%fd23, %fd22, %fd21, 0d3EC71DEE62401315;
	fma.rn.f64 	%fd24, %fd23, %fd21, 0d3EFA01997C89EB71;
	fma.rn.f64 	%fd25, %fd24, %fd21, 0d3F2A01A014761F65;
	fma.rn.f64 	%fd26, %fd25, %fd21, 0d3F56C16C1852B7AF;
	fma.rn.f64 	%fd27, %fd26, %fd21, 0d3F81111111122322;
	fma.rn.f64 	%fd28, %fd27, %fd21, 0d3FA55555555502A1;
	fma.rn.f64 	%fd29, %fd28, %fd21, 0d3FC5555555555511;
	fma.rn.f64 	%fd30, %fd29, %fd21, 0d3FE000000000000B;
	fma.rn.f64 	%fd31, %fd30, %fd21, 0d3FF0000000000000;
	fma.rn.f64 	%fd32, %fd31, %fd21, 0d3FF0000000000000;
	{
	.reg .b32 %temp; 
	mov.b64 	{%r6, %temp}, %fd32;
	}
	{
	.reg .b32 %temp; 
	mov.b64 	{%temp, %r7}, %fd32;
	}
	shl.b32 	%r13, %r5, 20;
	add.s32 	%r14, %r13, %r7;
	mov.b64 	%fd96, {%r6, %r14};
	{
	.reg .b32 %temp; 
	mov.b64 	{%temp, %r15}, %fd4;
	}
	mov.b32 	%f2, %r15;
	abs.f32 	%f1, %f2;
	setp.lt.f32 	%p2, %f1, 0f4086232B;
	@%p2 bra 	$L__BB0_5;
	setp.lt.f64 	%p3, %fd4, 0d0000000000000000;
	add.f64 	%fd33, %fd4, 0d7FF0000000000000;
	selp.f64 	%fd96, 0d0000000000000000, %fd33, %p3;
	setp.geu.f32 	%p4, %f1, 0f40874800;
	@%p4 bra 	$L__BB0_5;
	shr.u32 	%r16, %r5, 31;
	add.s32 	%r17, %r5, %r16;
	shr.s32 	%r18, %r17, 1;
	shl.b32 	%r19, %r18, 20;
	add.s32 	%r20, %r7, %r19;
	mov.b64 	%fd34, {%r6, %r20};
	sub.s32 	%r21, %r5, %r18;
	shl.b32 	%r22, %r21, 20;
	add.s32 	%r23, %r22, 1072693248;
	mov.b32 	%r24, 0;
	mov.b64 	%fd35, {%r24, %r23};
	mul.f64 	%fd96, %fd35, %fd34;
$L__BB0_5:
	mul.f64 	%fd36, %fd3, %fd96;
	mul.f64 	%fd37, %fd1, %fd2;
	div.rn.f64 	%fd38, %fd37, 0d3FF6A09E667F3BCD;
	abs.f64 	%fd39, %fd38;
	fma.rn.f64 	%fd40, %fd39, 0dBCF0679AFBA6F279, 0d3D47088FDB46FA5F;
	fma.rn.f64 	%fd41, %fd40, %fd39, 0dBD8DF9F9B976A9B2;
	fma.rn.f64 	%fd42, %fd41, %fd39, 0d3DC7F1F5590CC332;
	fma.rn.f64 	%fd43, %fd42, %fd39, 0dBDFA28A3CD2D56C4;
	fma.rn.f64 	%fd44, %fd43, %fd39, 0d3E2485EE67835925;
	fma.rn.f64 	%fd45, %fd44, %fd39, 0dBE476DB45919F583;
	fma.rn.f64 	%fd46, %fd45, %fd39, 0d3E62D698D98C8D71;
	fma.rn.f64 	%fd47, %fd46, %fd39, 0dBE720A2C7155D5C6;
	fma.rn.f64 	%fd48, %fd47, %fd39, 0dBE41D29B37CA1397;
	fma.rn.f64 	%fd49, %fd48, %fd39, 0d3EA2EF6CC0F67A49;
	fma.rn.f64 	%fd50, %fd49, %fd39, 0dBEC102B892333B6F;
	fma.rn.f64 	%fd51, %fd50, %fd39, 0d3ECA30375BA9A84E;
	fma.rn.f64 	%fd52, %fd51, %fd39, 0d3ECAAD18DEDEA43E;
	fma.rn.f64 	%fd53, %fd52, %fd39, 0dBEFF05355BC5B225;
	fma.rn.f64 	%fd54, %fd53, %fd39, 0d3F10E37A3108BC8B;
	fma.rn.f64 	%fd55, %fd54, %fd39, 0d3EFB292D828E5CB2;
	fma.rn.f64 	%fd56, %fd55, %fd39, 0dBF4356626EBF9BFA;
	fma.rn.f64 	%fd57, %fd56, %fd39, 0d3F5BCA68F73D6AFC;
	fma.rn.f64 	%fd58, %fd57, %fd39, 0dBF2B6B69EBBC280B;
	fma.rn.f64 	%fd59, %fd58, %fd39, 0dBF9396685912A453;
	fma.rn.f64 	%fd60, %fd59, %fd39, 0d3FBA4F4E2A1ABEF8;
	fma.rn.f64 	%fd61, %fd60, %fd39, 0d3FE45F306DC9C8BB;
	fma.rn.f64 	%fd62, %fd61, %fd39, 0d3FC06EBA8214DB69;
	fma.rn.f64 	%fd63, %fd62, %fd39, %fd39;
	sub.f64 	%fd64, %fd39, %fd63;
	fma.rn.f64 	%fd65, %fd62, %fd39, %fd64;
	neg.f64 	%fd66, %fd63;
	neg.f64 	%fd67, %fd65;
	cvt.rn.f32.f64 	%f3, %fd63;
	mul.f32 	%f4, %f3, 0fBFB8AA3B;
	cvt.rni.f32.f32 	%f5, %f4;
	cvt.f64.f32 	%fd68, %f5;
	fma.rn.f64 	%fd69, %fd68, 0dBFE62E42FEFA39EF, %fd66;
	fma.rn.f64 	%fd70, %fd69, 0d3E5AE904A4741B81, 0d3E928A27F89B6999;
	fma.rn.f64 	%fd71, %fd70, %fd69, 0d3EC71DE715FF7E07;
	fma.rn.f64 	%fd72, %fd71, %fd69, 0d3EFA019A6B0AC45A;
	fma.rn.f64 	%fd73, %fd72, %fd69, 0d3F2A01A017EED94F;
	fma.rn.f64 	%fd74, %fd73, %fd69, 0d3F56C16C17F2A71B;
	fma.rn.f64 	%fd75, %fd74, %fd69, 0d3F811111111173C4;
	fma.rn.f64 	%fd76, %fd75, %fd69, 0d3FA555555555211A;
	fma.rn.f64 	%fd77, %fd76, %fd69, 0d3FC5555555555540;
	fma.rn.f64 	%fd78, %fd77, %fd69, 0d3FE0000000000005;
	mul.f64 	%fd79, %fd69, %fd78;
	fma.rn.f64 	%fd80, %fd79, %fd69, %fd67;
	add.f64 	%fd81, %fd69, %fd80;
	ex2.approx.ftz.f32 	%f6, %f5;
	cvt.f64.f32 	%fd82, %f6;
	mov.f64 	%fd83, 0d3FF0000000000000;
	sub.f64 	%fd84, %fd83, %fd82;
	neg.f64 	%fd85, %fd81;
	fma.rn.f64 	%fd86, %fd85, %fd82, %fd84;
	setp.ge.f64 	%p5, %fd39, 0d4017AFB48DC96626;
	selp.f64 	%fd87, 0d3FF0000000000000, %fd86, %p5;
	copysign.f64 	%fd88, %fd38, %fd87;
	add.f64 	%fd89, %fd88, 0d3FF0000000000000;
	mul.f64 	%fd90, %fd36, %fd89;
	add.s64 	%rd16, %rd4, %rd13;
	ld.global.f64 	%fd91, [%rd16];
	mul.f64 	%fd92, %fd91, %fd90;
	setp.lt.f64 	%p6, %fd92, 0d0000000000000000;
	neg.f64 	%fd93, %fd92;
	selp.f64 	%fd94, %fd93, %fd92, %p6;
	selp.f64 	%fd95, %fd93, 0d0000000000000000, %p6;
	add.s64 	%rd17, %rd5, %rd13;
	st.global.f64 	[%rd17], %fd95;
	add.s64 	%rd18, %rd6, %rd13;
	st.global.f64 	[%rd18], %fd94;
	add.s32 	%r26, %r26, %r3;
	ld.global.u32 	%r25, [%rd1];
	setp.lt.s32 	%p7, %r26, %r25;
	@%p7 bra 	$L__BB0_2;
$L__BB0_6:
	ret;

}


// ===== COMPILED SASS (sm_100) =====

	.target	sm_100

	.elftype	@"ET_EXEC"


//--------------------- .note.nv.tkinfo           --------------------------
	.section	.note.nv.tkinfo,"",@"SHT_NOTE"
	.sectionflags	@"SHF_NOTE_NV_TKINFO"
	.tkinfo
        /*0018*/ 	.word	0x00000002
        /*0030*/ 	.string	""
        /*0030*/ 	.string	"ptxas"
        /*0030*/ 	.string	"Cuda compilation tools, release 13.0, V13.0.88"
        /*0030*/ 	.string	"Build cuda_13.0.r13.0/compiler.36424714_0"
        /*0030*/ 	.string	"-arch sm_100 -m 64 "



//--------------------- .note.nv.cuinfo           --------------------------
	.section	.note.nv.cuinfo,"",@"SHT_NOTE"
	.sectionflags	@"SHF_NOTE_NV_CUINFO"
        /*0018*/ 	.short	0x0002
        /*001a*/ 	.short	0x0064
        /*001c*/ 	.short	0x0082
	.zero		2


//--------------------- .nv.info                  --------------------------
	.section	.nv.info,"",@"SHT_CUDA_INFO"
	.align	4


	//----- nvinfo : EIATTR_REGCOUNT
	.align		4
        /*0000*/ 	.byte	0x04, 0x2f
        /*0002*/ 	.short	(.L_1 - .L_0)
	.align		4
.L_0:
        /*0004*/ 	.word	index@(_Z27SkewGaussianPenaltyFunctionPKdS0_PKiS0_PdS3_)
        /*0008*/ 	.word	0x0000002a


	//----- nvinfo : EIATTR_FRAME_SIZE
	.align		4
.L_1:
        /*000c*/ 	.byte	0x04, 0x11
        /*000e*/ 	.short	(.L_3 - .L_2)
	.align		4
.L_2:
        /*0010*/ 	.word	index@($__internal_0_$__cuda_sm20_div_rn_f64_full)
        /*0014*/ 	.word	0x00000000


	//----- nvinfo : EIATTR_FRAME_SIZE
	.align		4
.L_3:
        /*0018*/ 	.byte	0x04, 0x11
        /*001a*/ 	.short	(.L_5 - .L_4)
	.align		4
.L_4:
        /*001c*/ 	.word	index@(_Z27SkewGaussianPenaltyFunctionPKdS0_PKiS0_PdS3_)
        /*0020*/ 	.word	0x00000000


	//----- nvinfo : EIATTR_MIN_STACK_SIZE
	.align		4
.L_5:
        /*0024*/ 	.byte	0x04, 0x12
        /*0026*/ 	.short	(.L_7 - .L_6)
	.align		4
.L_6:
        /*0028*/ 	.word	index@(_Z27SkewGaussianPenaltyFunctionPKdS0_PKiS0_PdS3_)
        /*002c*/ 	.word	0x00000000
.L_7:


//--------------------- .nv.compat                --------------------------
	.section	.nv.compat,"",@"SHT_CUDA_COMPAT_INFO"
	.align	4
        /*0000*/ 	.byte	0x02, 0x09, 0x00, 0x00, 0x02, 0x02, 0x01, 0x00, 0x02, 0x05, 0x05, 0x00, 0x03, 0x07, 0x01, 0x01
        /*0010*/ 	.byte	0x02, 0x03, 0x00, 0x00, 0x02, 0x06, 0x01, 0x00, 0x04, 0x0b, 0x08, 0x00, 0x01, 0x00, 0x00, 0x00
        /*0020*/ 	.byte	0x00, 0x00, 0x00, 0x00


//--------------------- .nv.info._Z27SkewGaussianPenaltyFunctionPKdS0_PKiS0_PdS3_ --------------------------
	.section	.nv.info._Z27SkewGaussianPenaltyFunctionPKdS0_PKiS0_PdS3_,"",@"SHT_CUDA_INFO"
	.sectionflags	@""
	.align	4


	//----- nvinfo : EIATTR_CUDA_API_VERSION
	.align		4
        /*0000*/ 	.byte	0x04, 0x37
        /*0002*/ 	.short	(.L_9 - .L_8)
.L_8:
        /*0004*/ 	.word	0x00000082


	//----- nvinfo : EIATTR_KPARAM_INFO
	.align		4
.L_9:
        /*0008*/ 	.byte	0x04, 0x17
        /*000a*/ 	.short	(.L_11 - .L_10)
.L_10:
        /*000c*/ 	.word	0x00000000
        /*0010*/ 	.short	0x0005
        /*0012*/ 	.short	0x0028
        /*0014*/ 	.byte	0x00, 0xf5, 0x21, 0x00


	//----- nvinfo : EIATTR_KPARAM_INFO
	.align		4
.L_11:
        /*0018*/ 	.byte	0x04, 0x17
        /*001a*/ 	.short	(.L_13 - .L_12)
.L_12:
        /*001c*/ 	.word	0x00000000
        /*0020*/ 	.short	0x0004
        /*0022*/ 	.short	0x0020
        /*0024*/ 	.byte	0x00, 0xf5, 0x21, 0x00


	//----- nvinfo : EIATTR_KPARAM_INFO
	.align		4
.L_13:
        /*0028*/ 	.byte	0x04, 0x17
        /*002a*/ 	.short	(.L_15 - .L_14)
.L_14:
        /*002c*/ 	.word	0x00000000
        /*0030*/ 	.short	0x0003
        /*0032*/ 	.short	0x0018
        /*0034*/ 	.byte	0x00, 0xf5, 0x21, 0x00


	//----- nvinfo : EIATTR_KPARAM_INFO
	.align		4
.L_15:
        /*0038*/ 	.byte	0x04, 0x17
        /*003a*/ 	.short	(.L_17 - .L_16)
.L_16:
        /*003c*/ 	.word	0x00000000
        /*0040*/ 	.short	0x0002
        /*0042*/ 	.short	0x0010
        /*0044*/ 	.byte	0x00, 0xf5, 0x21, 0x00


	//----- nvinfo : EIATTR_KPARAM_INFO
	.align		4
.L_17:
        /*0048*/ 	.byte	0x04, 0x17
        /*004a*/ 	.short	(.L_19 - .L_18)
.L_18:
        /*004c*/ 	.word	0x00000000
        /*0050*/ 	.short	0x0001
        /*0052*/ 	.short	0x0008
        /*0054*/ 	.byte	0x00, 0xf5, 0x21, 0x00


	//----- nvinfo : EIATTR_KPARAM_INFO
	.align		4
.L_19:
        /*0058*/ 	.byte	0x04, 0x17
        /*005a*/ 	.short	(.L_21 - .L_20)
.L_20:
        /*005c*/ 	.word	0x00000000
        /*0060*/ 	.short	0x0000
        /*0062*/ 	.short	0x0000
        /*0064*/ 	.byte	0x00, 0xf5, 0x21, 0x00


	//----- nvinfo : EIATTR_SPARSE_MMA_MASK
	.align		4
.L_21:
        /*0068*/ 	.byte	0x03, 0x50
        /*006a*/ 	.short	0x0000


	//----- nvinfo : EIATTR_MAXREG_COUNT
	.align		4
        /*006c*/ 	.byte	0x03, 0x1b
        /*006e*/ 	.short	0x00ff


	//----- nvinfo : EIATTR_MERCURY_ISA_VERSION
	.align		4
        /*0070*/ 	.byte	0x03, 0x5f
        /*0072*/ 	.short	0x0101


	//----- nvinfo : EIATTR_VRC_CTA_INIT_COUNT
	.align		4
        /*0074*/ 	.byte	0x02, 0x4a
	.zero		1
	.zero		1


	//----- nvinfo : EIATTR_EXIT_INSTR_OFFSETS
	.align		4
        /*0078*/ 	.byte	0x04, 0x1c
        /*007a*/ 	.short	(.L_23 - .L_22)


	//   ....[0]....
.L_22:
        /*007c*/ 	.word	0x00000090


	//   ....[1]....
        /*0080*/ 	.word	0x000012f0


	//----- nvinfo : EIATTR_CRS_STACK_SIZE
	.align		4
.L_23:
        /*0084*/ 	.byte	0x04, 0x1e
        /*0086*/ 	.short	(.L_25 - .L_24)
.L_24:
        /*0088*/ 	.word	0x00000000


	//----- nvinfo : EIATTR_CBANK_PARAM_SIZE
	.align		4
.L_25:
        /*008c*/ 	.byte	0x03, 0x19
        /*008e*/ 	.short	0x0030


	//----- nvinfo : EIATTR_PARAM_CBANK
	.align		4
        /*0090*/ 	.byte	0x04, 0x0a
        /*0092*/ 	.short	(.L_27 - .L_26)
	.align		4
.L_26:
        /*0094*/ 	.word	index@(.nv.constant0._Z27SkewGaussianPenaltyFunctionPKdS0_PKiS0_PdS3_)
        /*0098*/ 	.short	0x0380
        /*009a*/ 	.short	0x0030


	//----- nvinfo : EIATTR_SW_WAR
	.align		4
.L_27:
        /*009c*/ 	.byte	0x04, 0x36
        /*009e*/ 	.short	(.L_29 - .L_28)
.L_28:
        /*00a0*/ 	.word	0x00000008
.L_29:


//--------------------- .nv.callgraph             --------------------------
	.section	.nv.callgraph,"",@"SHT_CUDA_CALLGRAPH"
	.align	4
	.sectionentsize	8
	.align		4
        /*0000*/ 	.word	0x00000000
	.align		4
        /*0004*/ 	.word	0xffffffff
	.align		4
        /*0008*/ 	.word	0x00000000
	.align		4
        /*000c*/ 	.word	0xfffffffe
	.align		4
        /*0010*/ 	.word	0x00000000
	.align		4
        /*0014*/ 	.word	0xfffffffd
	.align		4
        /*0018*/ 	.word	0x00000000
	.align		4
        /*001c*/ 	.word	0xfffffffc


//--------------------- .text._Z27SkewGaussianPenaltyFunctionPKdS0_PKiS0_PdS3_ --------------------------
	.section	.text._Z27SkewGaussianPenaltyFunctionPKdS0_PKiS0_PdS3_,"ax",@progbits
	.align	128
        .global         _Z27SkewGaussianPenaltyFunctionPKdS0_PKiS0_PdS3_
        .type           _Z27SkewGaussianPenaltyFunctionPKdS0_PKiS0_PdS3_,@function
        .size           _Z27SkewGaussianPenaltyFunctionPKdS0_PKiS0_PdS3_,(.L_x_15 - _Z27SkewGaussianPenaltyFunctionPKdS0_PKiS0_PdS3_)
        .other          _Z27SkewGaussianPenaltyFunctionPKdS0_PKiS0_PdS3_,@"STO_CUDA_ENTRY STV_DEFAULT"
_Z27SkewGaussianPenaltyFunctionPKdS0_PKiS0_PdS3_:
.text._Z27SkewGaussianPenaltyFunctionPKdS0_PKiS0_PdS3_:
[----:B------:R-:W-:Y:S08]  /*0000*/  LDC R1, c[0x0][0x37c] ;  /* 0x0000df00ff017b82 */ /* 0x000ff00000000800 */
[----:B------:R-:W0:Y:S01]  /*0010*/  LDC.64 R2, c[0x0][0x390] ;  /* 0x0000e400ff027b82 */ /* 0x000e220000000a00 */
[----:B------:R-:W0:Y:S02]  /*0020*/  LDCU.64 UR4, c[0x0][0x358] ;  /* 0x00006b00ff0477ac */ /* 0x000e240008000a00 */
[----:B0-----:R-:W2:Y:S05]  /*0030*/  LDG.E R2, desc[UR4][R2.64] ;  /* 0x0000000402027981 */ /* 0x001eaa000c1e1900 */
[----:B------:R-:W0:Y:S01]  /*0040*/  S2UR UR6, SR_CTAID.X ;  /* 0x00000000000679c3 */ /* 0x000e220000002500 */
[----:B------:R-:W0:Y:S07]  /*0050*/  S2R R5, SR_TID.X ;  /* 0x0000000000057919 */ /* 0x000e2e0000002100 */
[----:B------:R-:W0:Y:S02]  /*0060*/  LDC R0, c[0x0][0x360] ;  /* 0x0000d800ff007b82 */ /* 0x000e240000000800 */
[----:B0-----:R-:W-:-:S05]  /*0070*/  IMAD R5, R0, UR6, R5 ;  /* 0x0000000600057c24 */ /* 0x001fca000f8e0205 */
[----:B--2---:R-:W-:-:S13]  /*0080*/  ISETP.GE.AND P0, PT, R5, R2, PT ;  /* 0x000000020500720c */ /* 0x004fda0003f06270 */
[----:B------:R-:W-:Y:S05]  /*0090*/  @P0 EXIT ;  /* 0x000000000000094d */ /* 0x000fea0003800000 */
[----:B------:R-:W0:Y:S01]  /*00a0*/  LDC.64 R28, c[0x0][0x388] ;  /* 0x0000e200ff1c7b82 */ /* 0x000e220000000a00 */
[----:B------:R-:W1:Y:S07]  /*00b0*/  LDCU UR6, c[0x0][0x370] ;  /* 0x00006e00ff0677ac */ /* 0x000e6e0008000800 */
[----:B------:R-:W2:Y:S08]  /*00c0*/  LDC.64 R26, c[0x0][0x380] ;  /* 0x0000e000ff1a7b82 */ /* 0x000eb00000000a00 */
[----:B------:R-:W3:Y:S01]  /*00d0*/  LDC.64 R24, c[0x0][0x3a0] ;  /* 0x0000e800ff187b82 */ /* 0x000ee20000000a00 */
[----:B-1----:R-:W-:-:S07]  /*00e0*/  IMAD R0, R0, UR6, RZ ;  /* 0x0000000600007c24 */ /* 0x002fce000f8e02ff */
[----:B------:R-:W1:Y:S02]  /*00f0*/  LDC.64 R22, c[0x0][0x3a8] ;  /* 0x0000ea00ff167b82 */ /* 0x000e640000000a00 */
.L_x_8:
[----:B------:R-:W4:Y:S02]  /*0100*/  LDC.64 R10, c[0x0][0x398] ;  /* 0x0000e600ff0a7b82 */ /* 0x000f240000000a00 */
[----:B----4-:R-:W4:Y:S01]  /*0110*/  LDG.E.64 R20, desc[UR4][R10.64+0x10] ;  /* 0x000010040a147981 */ /* 0x010f22000c1e1b00 */
[----:B0-----:R-:W-:-:S03]  /*0120*/  IMAD.WIDE R2, R5, 0x8, R28 ;  /* 0x0000000805027825 */ /* 0x001fc600078e021c */
[----:B------:R-:W2:Y:S04]  /*0130*/  LDG.E.64 R16, desc[UR4][R10.64+0x8] ;  /* 0x000008040a107981 */ /* 0x000ea8000c1e1b00 */
[----:B------:R-:W2:Y:S04]  /*0140*/  LDG.E.64 R2, desc[UR4][R2.64] ;  /* 0x0000000402027981 */ /* 0x000ea8000c1e1b00 */
[----:B------:R0:W5:Y:S01]  /*0150*/  LDG.E.64 R18, desc[UR4][R10.64+0x18] ;  /* 0x000018040a127981 */ /* 0x000162000c1e1b00 */
[----:B------:R-:W-:Y:S01]  /*0160*/  IMAD.MOV.U32 R6, RZ, RZ, 0x1 ;  /* 0x00000001ff067424 */ /* 0x000fe200078e00ff */
[----:B------:R-:W-:Y:S01]  /*0170*/  BSSY.RECONVERGENT B0, `(.L_x_0) ;  /* 0x0000017000007945 */ /* 0x000fe20003800200 */
[----:B----4-:R-:W4:Y:S04]  /*0180*/  MUFU.RCP64H R7, R21 ;  /* 0x0000001500077308 */ /* 0x010f280000001800 */
[----:B----4-:R-:W-:-:S08]  /*0190*/  DFMA R8, -R20, R6, 1 ;  /* 0x3ff000001408742b */ /* 0x010fd00000000106 */
[----:B------:R-:W-:-:S08]  /*01a0*/  DFMA R8, R8, R8, R8 ;  /* 0x000000080808722b */ /* 0x000fd00000000008 */
[----:B------:R-:W-:-:S08]  /*01b0*/  DFMA R8, R6, R8, R6 ;  /* 0x000000080608722b */ /* 0x000fd00000000006 */
[----:B------:R-:W-:Y:S02]  /*01c0*/  DFMA R6, -R20, R8, 1 ;  /* 0x3ff000001406742b */ /* 0x000fe40000000108 */
[----:B--2---:R-:W-:-:S06]  /*01d0*/  DADD R16, -R16, R2 ;  /* 0x0000000010107229 */ /* 0x004fcc0000000102 */
[----:B------:R-:W-:-:S08]  /*01e0*/  DFMA R6, R8, R6, R8 ;  /* 0x000000060806722b */ /* 0x000fd00000000008 */
[----:B------:R-:W-:-:S08]  /*01f0*/  DMUL R2, R16, R6 ;  /* 0x0000000610027228 */ /* 0x000fd00000000000 */
[----:B------:R-:W-:-:S08]  /*0200*/  DFMA R8, -R20, R2, R16 ;  /* 0x000000021408722b */ /* 0x000fd00000000110 */
[----:B------:R-:W-:Y:S01]  /*0210*/  DFMA R2, R6, R8, R2 ;  /* 0x000000080602722b */ /* 0x000fe20000000002 */
[----:B------:R-:W-:-:S09]  /*0220*/  FSETP.GEU.AND P1, PT, |R17|, 6.5827683646048100446e-37, PT ;  /* 0x036000001100780b */ /* 0x000fd20003f2e200 */
[----:B------:R-:W-:-:S05]  /*0230*/  FFMA R4, RZ, R21, R3 ;  /* 0x00000015ff047223 */ /* 0x000fca0000000003 */
[----:B------:R-:W-:-:S13]  /*0240*/  FSETP.GT.AND P0, PT, |R4|, 1.469367938527859385e-39, PT ;  /* 0x001000000400780b */ /* 0x000fda0003f04200 */
[----:B0-----:R-:W-:Y:S05]  /*0250*/  @P0 BRA P1, `(.L_x_1) ;  /* 0x0000000000200947 */ /* 0x001fea0000800000 */
[----:B------:R-:W-:Y:S01]  /*0260*/  IMAD.MOV.U32 R8, RZ, RZ, R16 ;  /* 0x000000ffff087224 */ /* 0x000fe200078e0010 */
[----:B------:R-:W-:Y:S01]  /*0270*/  MOV R4, 0x2c0 ;  /* 0x000002c000047802 */ /* 0x000fe20000000f00 */
[----:B------:R-:W-:Y:S02]  /*0280*/  IMAD.MOV.U32 R9, RZ, RZ, R17 ;  /* 0x000000ffff097224 */ /* 0x000fe400078e0011 */
[----:B------:R-:W-:Y:S02]  /*0290*/  IMAD.MOV.U32 R10, RZ, RZ, R20 ;  /* 0x000000ffff0a7224 */ /* 0x000fe400078e0014 */
[----:B------:R-:W-:-:S07]  /*02a0*/  IMAD.MOV.U32 R11, RZ, RZ, R21 ;  /* 0x000000ffff0b7224 */ /* 0x000fce00078e0015 */
[----:B-1-3-5:R-:W-:Y:S05]  /*02b0*/  CALL.REL.NOINC `($__internal_0_$__cuda_sm20_div_rn_f64_full) ;  /* 0x0000001000107944 */ /* 0x02afea0003c00000 */
[----:B------:R-:W-:Y:S02]  /*02c0*/  IMAD.MOV.U32 R2, RZ, RZ, R8 ;  /* 0x000000ffff027224 */ /* 0x000fe400078e0008 */
[----:B------:R-:W-:-:S07]  /*02d0*/  IMAD.MOV.U32 R3, RZ, RZ, R9 ;  /* 0x000000ffff037224 */ /* 0x000fce00078e0009 */
.L_x_1:
[----:B------:R-:W-:Y:S05]  /*02e0*/  BSYNC.RECONVERGENT B0 ;  /* 0x0000000000007941 */ /* 0x000fea0003800200 */
.L_x_0:
[----:B------:R-:W0:Y:S02]  /*02f0*/  LDC.64 R14, c[0x0][0x398] ;  /* 0x0000e600ff0e7b82 */ /* 0x000e240000000a00 */
[----:B0-----:R-:W5:Y:S01]  /*0300*/  LDG.E.64 R14, desc[UR4][R14.64] ;  /* 0x000000040e0e7981 */ /* 0x001f62000c1e1b00 */
[CC--:B------:R-:W-:Y:S01]  /*0310*/  DMUL R10, R20.reuse, R20.reuse ;  /* 0x00000014140a7228 */ /* 0x0c0fe20000000000 */
[----:B------:R-:W-:Y:S01]  /*0320*/  IMAD.MOV.U32 R6, RZ, RZ, 0x1 ;  /* 0x00000001ff067424 */ /* 0x000fe200078e00ff */
[----:B------:R-:W-:Y:S06]  /*0330*/  BSSY.RECONVERGENT B0, `(.L_x_2) ;  /* 0x0000014000007945 */ /* 0x000fec0003800200 */
[----:B------:R-:W-:-:S06]  /*0340*/  DFMA R10, R20, R20, R10 ;  /* 0x00000014140a722b */ /* 0x000fcc000000000a */
[----:B------:R-:W0:Y:S02]  /*0350*/  MUFU.RCP64H R7, R11 ;  /* 0x0000000b00077308 */ /* 0x000e240000001800 */
[----:B0-----:R-:W-:-:S08]  /*0360*/  DFMA R8, -R10, R6, 1 ;  /* 0x3ff000000a08742b */ /* 0x001fd00000000106 */
[----:B------:R-:W-:-:S08]  /*0370*/  DFMA R8, R8, R8, R8 ;  /* 0x000000080808722b */ /* 0x000fd00000000008 */
[----:B------:R-:W-:Y:S02]  /*0380*/  DFMA R6, R6, R8, R6 ;  /* 0x000000080606722b */ /* 0x000fe40000000006 */
[----:B------:R-:W-:-:S06]  /*0390*/  DMUL R8, R16, -R16 ;  /* 0x8000001010087228 */ /* 0x000fcc0000000000 */
[----:B------:R-:W-:-:S04]  /*03a0*/  DFMA R12, -R10, R6, 1 ;  /* 0x3ff000000a0c742b */ /* 0x000fc80000000106 */
[----:B------:R-:W-:-:S04]  /*03b0*/  FSETP.GEU.AND P1, PT, |R9|, 6.5827683646048100446e-37, PT ;  /* 0x036000000900780b */ /* 0x000fc80003f2e200 */
[----:B------:R-:W-:-:S08]  /*03c0*/  DFMA R6, R6, R12, R6 ;  /* 0x0000000c0606722b */ /* 0x000fd00000000006 */
[----:B------:R-:W-:-:S08]  /*03d0*/  DMUL R12, R8, R6 ;  /* 0x00000006080c7228 */ /* 0x000fd00000000000 */
[----:B------:R-:W-:-:S08]  /*03e0*/  DFMA R16, -R10, R12, R8 ;  /* 0x0000000c0a10722b */ /* 0x000fd00000000108 */
[----:B------:R-:W-:-:S10]  /*03f0*/  DFMA R6, R6, R16, R12 ;  /* 0x000000100606722b */ /* 0x000fd4000000000c */
[----:B------:R-:W-:-:S05]  /*0400*/  FFMA R4, RZ, R11, R7 ;  /* 0x0000000bff047223 */ /* 0x000fca0000000007 */
[----:B------:R-:W-:-:S13]  /*0410*/  FSETP.GT.AND P0, PT, |R4|, 1.469367938527859385e-39, PT ;  /* 0x001000000400780b */ /* 0x000fda0003f04200 */
[----:B------:R-:W-:Y:S05]  /*0420*/  @P0 BRA P1, `(.L_x_3) ;  /* 0x0000000000100947 */ /* 0x000fea0000800000 */
[----:B------:R-:W-:-:S07]  /*0430*/  MOV R4, 0x450 ;  /* 0x0000045000047802 */ /* 0x000fce0000000f00 */
[----:B-1-3-5:R-:W-:Y:S05]  /*0440*/  CALL.REL.NOINC `($__internal_0_$__cuda_sm20_div_rn_f64_full) ;  /* 0x0000000c00ac7944 */ /* 0x02afea0003c00000 */
[----:B------:R-:W-:Y:S02]  /*0450*/  IMAD.MOV.U32 R6, RZ, RZ, R8 ;  /* 0x000000ffff067224 */ /* 0x000fe400078e0008 */
[----:B------:R-:W-:-:S07]  /*0460*/  IMAD.MOV.U32 R7, RZ, RZ, R9 ;  /* 0x000000ffff077224 */ /* 0x000fce00078e0009 */
.L_x_3:
[----:B------:R-:W-:Y:S05]  /*0470*/  BSYNC.RECONVERGENT B0 ;  /* 0x0000000000007941 */ /* 0x000fea0003800200 */
.L_x_2:
[----:B------:R-:W-:Y:S01]  /*0480*/  IMAD.MOV.U32 R8, RZ, RZ, 0x652b82fe ;  /* 0x652b82feff087424 */ /* 0x000fe200078e00ff */
[----:B------:R-:W-:Y:S01]  /*0490*/  UMOV UR6, 0xfefa39ef ;  /* 0xfefa39ef00067882 */ /* 0x000fe20000000000 */
[----:B------:R-:W-:Y:S01]  /*04a0*/  IMAD.MOV.U32 R9, RZ, RZ, 0x3ff71547 ;  /* 0x3ff71547ff097424 */ /* 0x000fe200078e00ff */
[----:B------:R-:W-:Y:S01]  /*04b0*/  UMOV UR7, 0x3fe62e42 ;  /* 0x3fe62e4200077882 */ /* 0x000fe20000000000 */
[----:B------:R-:W-:Y:S01]  /*04c0*/  IMAD.MOV.U32 R20, RZ, RZ, -0x35dec16 ;  /* 0xfca213eaff147424 */ /* 0x000fe200078e00ff */
[----:B------:R-:W0:Y:S01]  /*04d0*/  MUFU.RCP64H R17, 1.4142131805419921875 ;  /* 0x3ff6a09e00117908 */ /* 0x000e220000001800 */
[----:B------:R-:W-:Y:S01]  /*04e0*/  IMAD.MOV.U32 R21, RZ, RZ, 0x3e928af3 ;  /* 0x3e928af3ff157424 */ /* 0x000fe200078e00ff */
[----:B-----5:R-:W-:Y:S01]  /*04f0*/  DMUL R18, R18, R2 ;  /* 0x0000000212127228 */ /* 0x020fe20000000000 */
[----:B------:R-:W-:Y:S01]  /*0500*/  IMAD.MOV.U32 R16, RZ, RZ, 0x1 ;  /* 0x00000001ff107424 */ /* 0x000fe200078e00ff */
[----:B------:R-:W-:Y:S01]  /*0510*/  DFMA R8, R6, R8, 6.75539944105574400000e+15 ;  /* 0x433800000608742b */ /* 0x000fe20000000008 */
[----:B------:R-:W-:Y:S01]  /*0520*/  FSETP.GEU.AND P2, PT, |R7|, 4.1917929649353027344, PT ;  /* 0x4086232b0700780b */ /* 0x000fe20003f4e200 */
[----:B------:R-:W-:Y:S06]  /*0530*/  BSSY.RECONVERGENT B0, `(.L_x_4) ;  /* 0x0000040000007945 */ /* 0x000fec0003800200 */
[----:B------:R-:W-:Y:S01]  /*0540*/  DADD R10, R8, -6.75539944105574400000e+15 ;  /* 0xc3380000080a7429 */ /* 0x000fe20000000000 */
[----:B------:R-:W-:-:S07]  /*0550*/  FSETP.GEU.AND P1, PT, |R19|, 6.5827683646048100446e-37, PT ;  /* 0x036000001300780b */ /* 0x000fce0003f2e200 */
[----:B------:R-:W-:Y:S01]  /*0560*/  DFMA R12, R10, -UR6, R6 ;  /* 0x800000060a0c7c2b */ /* 0x000fe20008000006 */
[----:B------:R-:W-:Y:S01]  /*0570*/  UMOV UR6, 0x3b39803f ;  /* 0x3b39803f00067882 */ /* 0x000fe20000000000 */
[----:B------:R-:W-:-:S06]  /*0580*/  UMOV UR7, 0x3c7abc9e ;  /* 0x3c7abc9e00077882 */ /* 0x000fcc0000000000 */
[----:B------:R-:W-:Y:S01]  /*0590*/  DFMA R10, R10, -UR6, R12 ;  /* 0x800000060a0a7c2b */ /* 0x000fe2000800000c */
[----:B------:R-:W-:Y:S01]  /*05a0*/  UMOV UR6, 0x69ce2bdf ;  /* 0x69ce2bdf00067882 */ /* 0x000fe20000000000 */
[----:B------:R-:W-:Y:S01]  /*05b0*/  UMOV UR7, 0x3e5ade15 ;  /* 0x3e5ade1500077882 */ /* 0x000fe20000000000 */
[----:B------:R-:W-:Y:S02]  /*05c0*/  HFMA2 R12, -RZ, RZ, 1663, 0.97509765625 ;  /* 0x667f3bcdff0c7431 */ /* 0x000fe400000001ff */
[----:B------:R-:W-:-:S03]  /*05d0*/  IMAD.MOV.U32 R13, RZ, RZ, 0x3ff6a09e ;  /* 0x3ff6a09eff0d7424 */ /* 0x000fc600078e00ff */
[----:B------:R-:W-:Y:S01]  /*05e0*/  DFMA R20, R10, UR6, R20 ;  /* 0x000000060a147c2b */ /* 0x000fe20008000014 */
[----:B------:R-:W-:Y:S01]  /*05f0*/  UMOV UR6, 0x62401315 ;  /* 0x6240131500067882 */ /* 0x000fe20000000000 */
[----:B------:R-:W-:Y:S01]  /*0600*/  UMOV UR7, 0x3ec71dee ;  /* 0x3ec71dee00077882 */ /* 0x000fe20000000000 */
[----:B0-----:R-:W-:-:S05]  /*0610*/  DFMA R30, R16, -R12, 1 ;  /* 0x3ff00000101e742b */ /* 0x001fca000000080c */
[----:B------:R-:W-:Y:S01]  /*0620*/  DFMA R20, R10, R20, UR6 ;  /* 0x000000060a147e2b */ /* 0x000fe20008000014 */
[----:B------:R-:W-:Y:S01]  /*0630*/  UMOV UR6, 0x7c89eb71 ;  /* 0x7c89eb7100067882 */ /* 0x000fe20000000000 */
[----:B------:R-:W-:Y:S01]  /*0640*/  UMOV UR7, 0x3efa0199 ;  /* 0x3efa019900077882 */ /* 0x000fe20000000000 */
[----:B------:R-:W-:-:S05]  /*0650*/  DFMA R30, R30, R30, R30 ;  /* 0x0000001e1e1e722b */ /* 0x000fca000000001e */
[----:B------:R-:W-:Y:S01]  /*0660*/  DFMA R20, R10, R20, UR6 ;  /* 0x000000060a147e2b */ /* 0x000fe20008000014 */
[----:B------:R-:W-:Y:S01]  /*0670*/  UMOV UR6, 0x14761f65 ;  /* 0x14761f6500067882 */ /* 0x000fe20000000000 */
[----:B------:R-:W-:Y:S01]  /*0680*/  UMOV UR7, 0x3f2a01a0 ;  /* 0x3f2a01a000077882 */ /* 0x000fe20000000000 */
[----:B------:R-:W-:-:S05]  /*0690*/  DFMA R16, R16, R30, R16 ;  /* 0x0000001e1010722b */ /* 0x000fca0000000010 */
[----:B------:R-:W-:Y:S01]  /*06a0*/  DFMA R20, R10, R20, UR6 ;  /* 0x000000060a147e2b */ /* 0x000fe20008000014 */
[----:B------:R-:W-:Y:S01]  /*06b0*/  UMOV UR6, 0x1852b7af ;  /* 0x1852b7af00067882 */ /* 0x000fe20000000000 */
[----:B------:R-:W-:Y:S01]  /*06c0*/  UMOV UR7, 0x3f56c16c ;  /* 0x3f56c16c00077882 */ /* 0x000fe20000000000 */
[----:B------:R-:W-:-:S05]  /*06d0*/  DFMA R30, R16, -R12, 1 ;  /* 0x3ff00000101e742b */ /* 0x000fca000000080c */
[----:B------:R-:W-:Y:S01]  /*06e0*/  DFMA R20, R10, R20, UR6 ;  /* 0x000000060a147e2b */ /* 0x000fe20008000014 */
[----:B------:R-:W-:Y:S01]  /*06f0*/  UMOV UR6, 0x11122322 ;  /* 0x1112232200067882 */ /* 0x000fe20000000000 */
[----:B------:R-:W-:Y:S01]  /*0700*/  UMOV UR7, 0x3f811111 ;  /* 0x3f81111100077882 */ /* 0x000fe20000000000 */
[----:B------:R-:W-:-:S05]  /*0710*/  DFMA R2, R16, R30, R16 ;  /* 0x0000001e1002722b */ /* 0x000fca0000000010 */
[----:B------:R-:W-:Y:S01]  /*0720*/  DFMA R20, R10, R20, UR6 ;  /* 0x000000060a147e2b */ /* 0x000fe20008000014 */
[----:B------:R-:W-:Y:S01]  /*0730*/  UMOV UR6, 0x555502a1 ;  /* 0x555502a100067882 */ /* 0x000fe20000000000 */
[----:B------:R-:W-:Y:S01]  /*0740*/  UMOV UR7, 0x3fa55555 ;  /* 0x3fa5555500077882 */ /* 0x000fe20000000000 */
[----:B------:R-:W-:-:S05]  /*0750*/  DMUL R16, R18, R2 ;  /* 0x0000000212107228 */ /* 0x000fca0000000000 */
[----:B------:R-:W-:Y:S01]  /*0760*/  DFMA R20, R10, R20, UR6 ;  /* 0x000000060a147e2b */ /* 0x000fe20008000014 */
[----:B------:R-:W-:Y:S01]  /*0770*/  UMOV UR6, 0x55555511 ;  /* 0x5555551100067882 */ /* 0x000fe20000000000 */
[----:B------:R-:W-:Y:S01]  /*0780*/  UMOV UR7, 0x3fc55555 ;  /* 0x3fc5555500077882 */ /* 0x000fe20000000000 */
[----:B------:R-:W-:-:S05]  /*0790*/  DFMA R12, R16, -R12, R18 ;  /* 0x8000000c100c722b */ /* 0x000fca0000000012 */
[----:B------:R-:W-:Y:S01]  /*07a0*/  DFMA R20, R10, R20, UR6 ;  /* 0x000000060a147e2b */ /* 0x000fe20008000014 */
[----:B------:R-:W-:Y:S01]  /*07b0*/  UMOV UR6, 0xb ;  /* 0x0000000b00067882 */ /* 0x000fe20000000000 */
[----:B------:R-:W-:Y:S01]  /*07c0*/  UMOV UR7, 0x3fe00000 ;  /* 0x3fe0000000077882 */ /* 0x000fe20000000000 */
[----:B------:R-:W-:-:S05]  /*07d0*/  DFMA R2, R2, R12, R16 ;  /* 0x0000000c0202722b */ /* 0x000fca0000000010 */
[----:B------:R-:W-:-:S05]  /*07e0*/  DFMA R20, R10, R20, UR6 ;  /* 0x000000060a147e2b */ /* 0x000fca0008000014 */
[----:B------:R-:W-:-:S03]  /*07f0*/  FFMA R4, RZ, 1.9267766475677490234, R3 ;  /* 0x3ff6a09eff047823 */ /* 0x000fc60000000003 */
[----:B------:R-:W-:Y:S02]  /*0800*/  DFMA R20, R10, R20, 1 ;  /* 0x3ff000000a14742b */ /* 0x000fe40000000014 */
[----:B------:R-:W-:-:S06]  /*0810*/  FSETP.GT.AND P0, PT, |R4|, 1.469367938527859385e-39, PT ;  /* 0x001000000400780b */ /* 0x000fcc0003f04200 */
[----:B------:R-:W-:-:S10]  /*0820*/  DFMA R20, R10, R20, 1 ;  /* 0x3ff000000a14742b */ /* 0x000fd40000000014 */
[----:B------:R-:W-:Y:S02]  /*0830*/  IMAD R11, R8, 0x100000, R21 ;  /* 0x00100000080b7824 */ /* 0x000fe400078e0215 */
[----:B------:R-:W-:Y:S01]  /*0840*/  IMAD.MOV.U32 R10, RZ, RZ, R20 ;  /* 0x000000ffff0a7224 */ /* 0x000fe200078e0014 */
[----:B------:R-:W-:Y:S06]  /*0850*/  @!P2 BRA `(.L_x_5) ;  /* 0x000000000034a947 */ /* 0x000fec0003800000 */
[----:B------:R-:W-:Y:S01]  /*0860*/  FSETP.GEU.AND P3, PT, |R7|, 4.2275390625, PT ;  /* 0x408748000700780b */ /* 0x000fe20003f6e200 */
[C---:B------:R-:W-:Y:S02]  /*0870*/  DADD R10, R6.reuse, +INF ;  /* 0x7ff00000060a7429 */ /* 0x040fe40000000000 */
[----:B------:R-:W-:-:S08]  /*0880*/  DSETP.GEU.AND P2, PT, R6, RZ, PT ;  /* 0x000000ff0600722a */ /* 0x000fd00003f4e000 */
[----:B------:R-:W-:Y:S02]  /*0890*/  FSEL R10, R10, RZ, P2 ;  /* 0x000000ff0a0a7208 */ /* 0x000fe40001000000 */
[----:B------:R-:W-:Y:S01]  /*08a0*/  @!P3 LEA.HI R4, R8, R8, RZ, 0x1 ;  /* 0x000000080804b211 */ /* 0x000fe200078f08ff */
[----:B------:R-:W-:Y:S01]  /*08b0*/  @!P3 IMAD.MOV.U32 R6, RZ, RZ, R20 ;  /* 0x000000ffff06b224 */ /* 0x000fe200078e0014 */
[----:B------:R-:W-:Y:S02]  /*08c0*/  FSEL R11, R11, RZ, P2 ;  /* 0x000000ff0b0b7208 */ /* 0x000fe40001000000 */
[----:B------:R-:W-:-:S05]  /*08d0*/  @!P3 SHF.R.S32.HI R7, RZ, 0x1, R4 ;  /* 0x00000001ff07b819 */ /* 0x000fca0000011404 */
[----:B------:R-:W-:Y:S02]  /*08e0*/  @!P3 IMAD.IADD R8, R8, 0x1, -R7 ;  /* 0x000000010808b824 */ /* 0x000fe400078e0a07 */
[----:B------:R-:W-:-:S03]  /*08f0*/  @!P3 IMAD R7, R7, 0x100000, R21 ;  /* 0x001000000707b824 */ /* 0x000fc600078e0215 */
[----:B------:R-:W-:Y:S01]  /*0900*/  @!P3 LEA R9, R8, 0x3ff00000, 0x14 ;  /* 0x3ff000000809b811 */ /* 0x000fe200078ea0ff */
[----:B------:R-:W-:-:S06]  /*0910*/  @!P3 IMAD.MOV.U32 R8, RZ, RZ, RZ ;  /* 0x000000ffff08b224 */ /* 0x000fcc00078e00ff */
[----:B------:R-:W-:-:S11]  /*0920*/  @!P3 DMUL R10, R6, R8 ;  /* 0x00000008060ab228 */ /* 0x000fd60000000000 */
.L_x_5:
[----:B------:R-:W-:Y:S05]  /*0930*/  BSYNC.RECONVERGENT B0 ;  /* 0x0000000000007941 */ /* 0x000fea0003800200 */
.L_x_4:
[----:B------:R-:W-:Y:S01]  /*0940*/  BSSY.RECONVERGENT B0, `(.L_x_6) ;  /* 0x000000b000007945 */ /* 0x000fe20003800200 */
[----:B------:R-:W-:-:S03]  /*0950*/  DMUL R14, R14, R10 ;  /* 0x0000000a0e0e7228 */ /* 0x000fc60000000000 */
[----:B------:R-:W-:Y:S08]  /*0960*/  @P0 BRA P1, `(.L_x_7) ;  /* 0x0000000000200947 */ /* 0x000ff00000800000 */
[----:B------:R-:W-:Y:S01]  /*0970*/  IMAD.MOV.U32 R8, RZ, RZ, R18 ;  /* 0x000000ffff087224 */ /* 0x000fe200078e0012 */
[----:B------:R-:W-:Y:S01]  /*0980*/  MOV R11, 0x3ff6a09e ;  /* 0x3ff6a09e000b7802 */ /* 0x000fe20000000f00 */
[----:B------:R-:W-:Y:S01]  /*0990*/  IMAD.MOV.U32 R9, RZ, RZ, R19 ;  /* 0x000000ffff097224 */ /* 0x000fe200078e0013 */
[----:B------:R-:W-:Y:S01]  /*09a0*/  MOV R4, 0x9d0 ;  /* 0x000009d000047802 */ /* 0x000fe20000000f00 */
[----:B------:R-:W-:-:S07]  /*09b0*/  IMAD.MOV.U32 R10, RZ, RZ, 0x667f3bcd ;  /* 0x667f3bcdff0a7424 */ /* 0x000fce00078e00ff */
[----:B-1-3--:R-:W-:Y:S05]  /*09c0*/  CALL.REL.NOINC `($__internal_0_$__cuda_sm20_div_rn_f64_full) ;  /* 0x00000008004c7944 */ /* 0x00afea0003c00000 */
[----:B------:R-:W-:Y:S02]  /*09d0*/  IMAD.MOV.U32 R2, RZ, RZ, R8 ;  /* 0x000000ffff027224 */ /* 0x000fe400078e0008 */
[----:B------:R-:W-:-:S07]  /*09e0*/  IMAD.MOV.U32 R3, RZ, RZ, R9 ;  /* 0x000000ffff037224 */ /* 0x000fce00078e0009 */
.L_x_7:
[----:B------:R-:W-:Y:S05]  /*09f0*/  BSYNC.RECONVERGENT B0 ;  /* 0x0000000000007941 */ /* 0x000fea0003800200 */
.L_x_6:
[----:B------:R-:W-:Y:S01]  /*0a00*/  IMAD.MOV.U32 R6, RZ, RZ, -0x24b905a1 ;  /* 0xdb46fa5fff067424 */ /* 0x000fe200078e00ff */
[----:B------:R-:W-:Y:S01]  /*0a10*/  UMOV UR6, 0xfba6f279 ;  /* 0xfba6f27900067882 */ /* 0x000fe20000000000 */
[----:B------:R-:W-:Y:S01]  /*0a20*/  IMAD.MOV.U32 R7, RZ, RZ, 0x3d47088f ;  /* 0x3d47088fff077424 */ /* 0x000fe200078e00ff */
[----:B------:R-:W-:-:S05]  /*0a30*/  UMOV UR7, 0x3cf0679a ;  /* 0x3cf0679a00077882 */ /* 0x000fca0000000000 */
[----:B------:R-:W-:Y:S01]  /*0a40*/  DFMA R6, |R2|, -UR6, R6 ;  /* 0x8000000602067c2b */ /* 0x000fe20008000206 */
[----:B------:R-:W-:Y:S01]  /*0a50*/  UMOV UR6, 0xb976a9b2 ;  /* 0xb976a9b200067882 */ /* 0x000fe20000000000 */
[----:B------:R-:W-:-:S06]  /*0a60*/  UMOV UR7, 0x3d8df9f9 ;  /* 0x3d8df9f900077882 */ /* 0x000fcc0000000000 */
[----:B------:R-:W-:Y:S01]  /*0a70*/  DFMA R6, R6, |R2|, -UR6 ;  /* 0x8000000606067e2b */ /* 0x000fe20008000402 */
[----:B------:R-:W-:Y:S01]  /*0a80*/  UMOV UR6, 0x590cc332 ;  /* 0x590cc33200067882 */ /* 0x000fe20000000000 */
[----:B------:R-:W-:-:S06]  /*0a90*/  UMOV UR7, 0x3dc7f1f5 ;  /* 0x3dc7f1f500077882 */ /* 0x000fcc0000000000 */
[----:B------:R-:W-:Y:S01]  /*0aa0*/  DFMA R6, R6, |R2|, UR6 ;  /* 0x0000000606067e2b */ /* 0x000fe20008000402 */
        /* <DEDUP_REMOVED lines=17> */
[----:B------:R-:W-:Y:S01]  /*0bc0*/  DFMA R6, R6, |R2|, -UR6 ;  /* 0x8000000606067e2b */ /* 0x000fe20008000402 */
[----:B------:R-:W-:Y:S01]  /*0bd0*/  UMOV UR6, 0xc0f67a49 ;  /* 0xc0f67a4900067882 */ /* 0x000fe20000000000 */
[----:B------:R-:W-:-:S06]  /*0be0*/  UMOV UR7, 0x3ea2ef6c ;  /* 0x3ea2ef6c00077882 */ /* 0x000fcc0000000000 */
[----:B------:R-:W-:Y:S01]  /*0bf0*/  DFMA R8, R6, |R2|, UR6 ;  /* 0x0000000606087e2b */ /* 0x000fe20008000402 */
[----:B------:R-:W-:Y:S01]  /*0c00*/  UMOV UR6, 0x92333b6f ;  /* 0x92333b6f00067882 */ /* 0x000fe20000000000 */
[----:B------:R-:W-:Y:S01]  /*0c10*/  IMAD.WIDE R6, R5, 0x8, R26 ;  /* 0x0000000805067825 */ /* 0x000fe200078e021a */
[----:B------:R-:W-:-:S05]  /*0c20*/  UMOV UR7, 0x3ec102b8 ;  /* 0x3ec102b800077882 */ /* 0x000fca0000000000 */
[-C--:B------:R-:W-:Y:S01]  /*0c30*/  DFMA R8, R8, |R2|.reuse, -UR6 ;  /* 0x8000000608087e2b */ /* 0x080fe20008000402 */
[----:B------:R-:W2:Y:S01]  /*0c40*/  LDG.E.64 R6, desc[UR4][R6.64] ;  /* 0x0000000406067981 */ /* 0x000ea2000c1e1b00 */
[----:B------:R-:W-:Y:S01]  /*0c50*/  UMOV UR6, 0x5ba9a84e ;  /* 0x5ba9a84e00067882 */ /* 0x000fe20000000000 */
[----:B------:R-:W-:Y:S01]  /*0c60*/  UMOV UR7, 0x3eca3037 ;  /* 0x3eca303700077882 */ /* 0x000fe20000000000 */
[----:B------:R-:W-:Y:S02]  /*0c70*/  IMAD.MOV.U32 R16, RZ, RZ, -0x7649667 ;  /* 0xf89b6999ff107424 */ /* 0x000fe400078e00ff */
[----:B------:R-:W-:Y:S02]  /*0c80*/  IMAD.MOV.U32 R17, RZ, RZ, 0x3e928a27 ;  /* 0x3e928a27ff117424 */ /* 0x000fe400078e00ff */
[----:B------:R-:W-:Y:S01]  /*0c90*/  DFMA R8, R8, |R2|, UR6 ;  /* 0x0000000608087e2b */ /* 0x000fe20008000402 */
        /* <DEDUP_REMOVED lines=35> */
[----:B------:R-:W-:-:S06]  /*0ed0*/  DFMA R12, R10, |R2|, |R2| ;  /* 0x400000020a0c722b */ /* 0x000fcc0000000402 */
[----:B------:R-:W0:Y:S02]  /*0ee0*/  F2F.F32.F64 R4, R12 ;  /* 0x0000000c00047310 */ /* 0x000e240000301000 */
[----:B0-----:R-:W-:-:S06]  /*0ef0*/  FMUL R4, R4, -1.4426950216293334961 ;  /* 0xbfb8aa3b04047820 */ /* 0x001fcc0000400000 */
[----:B------:R-:W0:Y:S08]  /*0f00*/  FRND R4, R4 ;  /* 0x0000000400047307 */ /* 0x000e300000201000 */
[----:B0-----:R0:W4:Y:S08]  /*0f10*/  F2F.F64.F32 R8, R4 ;  /* 0x0000000400087310 */ /* 0x0011300000201800 */
[----:B0-----:R-:W0:Y:S01]  /*0f20*/  MUFU.EX2 R4, R4 ;  /* 0x0000000400047308 */ /* 0x001e220000000800 */
[----:B----4-:R-:W-:Y:S01]  /*0f30*/  DFMA R8, R8, -UR6, -R12 ;  /* 0x8000000608087c2b */ /* 0x010fe2000800080c */
[----:B------:R-:W-:Y:S01]  /*0f40*/  UMOV UR6, 0xa4741b81 ;  /* 0xa4741b8100067882 */ /* 0x000fe20000000000 */
[----:B------:R-:W-:Y:S01]  /*0f50*/  UMOV UR7, 0x3e5ae904 ;  /* 0x3e5ae90400077882 */ /* 0x000fe20000000000 */
[----:B------:R-:W-:-:S05]  /*0f60*/  DADD R12, -R12, |R2| ;  /* 0x000000000c0c7229 */ /* 0x000fca0000000502 */
[----:B------:R-:W-:Y:S01]  /*0f70*/  DFMA R16, R8, UR6, R16 ;  /* 0x0000000608107c2b */ /* 0x000fe20008000010 */
[----:B------:R-:W-:Y:S01]  /*0f80*/  UMOV UR6, 0x15ff7e07 ;  /* 0x15ff7e0700067882 */ /* 0x000fe20000000000 */
[----:B------:R-:W-:Y:S01]  /*0f90*/  UMOV UR7, 0x3ec71de7 ;  /* 0x3ec71de700077882 */ /* 0x000fe20000000000 */
[----:B------:R-:W-:Y:S01]  /*0fa0*/  DFMA R12, R10, |R2|, R12 ;  /* 0x400000020a0c722b */ /* 0x000fe2000000000c */
[----:B0-----:R-:W0:Y:S04]  /*0fb0*/  F2F.F64.F32 R10, R4 ;  /* 0x00000004000a7310 */ /* 0x001e280000201800 */
[----:B------:R-:W-:Y:S01]  /*0fc0*/  DFMA R16, R8, R16, UR6 ;  /* 0x0000000608107e2b */ /* 0x000fe20008000010 */
[----:B------:R-:W-:Y:S01]  /*0fd0*/  UMOV UR6, 0x6b0ac45a ;  /* 0x6b0ac45a00067882 */ /* 0x000fe20000000000 */
[----:B------:R-:W-:-:S06]  /*0fe0*/  UMOV UR7, 0x3efa019a ;  /* 0x3efa019a00077882 */ /* 0x000fcc0000000000 */
        /* <DEDUP_REMOVED lines=20> */
[----:B------:R-:W-:Y:S02]  /*1130*/  UMOV UR7, 0x4017afb4 ;  /* 0x4017afb400077882 */ /* 0x000fe40000000000 */
[----:B------:R-:W-:-:S04]  /*1140*/  DSETP.GE.AND P0, PT, |R2|, UR6, PT ;  /* 0x0000000602007e2a */ /* 0x000fc8000bf06200 */
[----:B------:R-:W-:-:S08]  /*1150*/  DMUL R16, R8, R16 ;  /* 0x0000001008107228 */ /* 0x000fd00000000000 */
[----:B------:R-:W-:Y:S02]  /*1160*/  DFMA R12, R8, R16, -R12 ;  /* 0x00000010080c722b */ /* 0x000fe4000000080c */
[----:B0-----:R-:W-:-:S06]  /*1170*/  DADD R16, -R10, 1 ;  /* 0x3ff000000a107429 */ /* 0x001fcc0000000100 */
[----:B------:R-:W-:-:S08]  /*1180*/  DADD R12, R8, R12 ;  /* 0x00000000080c7229 */ /* 0x000fd0000000000c */
[----:B------:R-:W-:-:S10]  /*1190*/  DFMA R12, -R12, R10, R16 ;  /* 0x0000000a0c0c722b */ /* 0x000fd40000000110 */
[----:B------:R-:W-:Y:S02]  /*11a0*/  FSEL R2, R13, 1.875, !P0 ;  /* 0x3ff000000d027808 */ /* 0x000fe40004000000 */
[----:B------:R-:W-:Y:S02]  /*11b0*/  FSEL R12, R12, RZ, !P0 ;  /* 0x000000ff0c0c7208 */ /* 0x000fe40004000000 */
[----:B------:R-:W-:Y:S01]  /*11c0*/  LOP3.LUT R13, R2, 0x80000000, R3, 0xb8, !PT ;  /* 0x80000000020d7812 */ /* 0x000fe200078eb803 */
[----:B---3--:R-:W-:-:S05]  /*11d0*/  IMAD.WIDE R2, R5, 0x8, R24 ;  /* 0x0000000805027825 */ /* 0x008fca00078e0218 */
[----:B------:R-:W-:-:S08]  /*11e0*/  DADD R12, R12, 1 ;  /* 0x3ff000000c0c7429 */ /* 0x000fd00000000000 */
[----:B------:R-:W-:-:S08]  /*11f0*/  DMUL R12, R14, R12 ;  /* 0x0000000c0e0c7228 */ /* 0x000fd00000000000 */
[----:B--2---:R-:W-:Y:S02]  /*1200*/  DMUL R6, R12, R6 ;  /* 0x000000060c067228 */ /* 0x004fe40000000000 */
[----:B------:R-:W0:Y:S06]  /*1210*/  LDC.64 R12, c[0x0][0x390] ;  /* 0x0000e400ff0c7b82 */ /* 0x000e2c0000000a00 */
[----:B------:R-:W-:Y:S02]  /*1220*/  DADD R10, -RZ, -R6 ;  /* 0x00000000ff0a7229 */ /* 0x000fe40000000906 */
[----:B------:R-:W-:-:S08]  /*1230*/  DSETP.GEU.AND P0, PT, R6, RZ, PT ;  /* 0x000000ff0600722a */ /* 0x000fd00003f0e000 */
[C---:B------:R-:W-:Y:S02]  /*1240*/  FSEL R8, R10.reuse, RZ, !P0 ;  /* 0x000000ff0a087208 */ /* 0x040fe40004000000 */
[C---:B------:R-:W-:Y:S02]  /*1250*/  FSEL R9, R11.reuse, RZ, !P0 ;  /* 0x000000ff0b097208 */ /* 0x040fe40004000000 */
[----:B------:R-:W-:Y:S02]  /*1260*/  FSEL R10, R10, R6, !P0 ;  /* 0x000000060a0a7208 */ /* 0x000fe40004000000 */
[----:B------:R-:W-:Y:S01]  /*1270*/  FSEL R11, R11, R7, !P0 ;  /* 0x000000070b0b7208 */ /* 0x000fe20004000000 */
[----:B-1----:R-:W-:Y:S01]  /*1280*/  IMAD.WIDE R6, R5, 0x8, R22 ;  /* 0x0000000805067825 */ /* 0x002fe200078e0216 */
[----:B------:R4:W-:Y:S04]  /*1290*/  STG.E.64 desc[UR4][R2.64], R8 ;  /* 0x0000000802007986 */ /* 0x0009e8000c101b04 */
[----:B------:R4:W-:Y:S04]  /*12a0*/  STG.E.64 desc[UR4][R6.64], R10 ;  /* 0x0000000a06007986 */ /* 0x0009e8000c101b04 */
[----:B0-----:R-:W2:Y:S01]  /*12b0*/  LDG.E R12, desc[UR4][R12.64] ;  /* 0x000000040c0c7981 */ /* 0x001ea2000c1e1900 */
[----:B------:R-:W-:-:S05]  /*12c0*/  IMAD.IADD R5, R0, 0x1, R5 ;  /* 0x0000000100057824 */ /* 0x000fca00078e0205 */
[----:B--2---:R-:W-:-:S13]  /*12d0*/  ISETP.GE.AND P0, PT, R5, R12, PT ;  /* 0x0000000c0500720c */ /* 0x004fda0003f06270 */
[----:B----4-:R-:W-:Y:S05]  /*12e0*/  @!P0 BRA `(.L_x_8) ;  /* 0xffffffec00848947 */ /* 0x010fea000383ffff */
[----:B------:R-:W-:Y:S05]  /*12f0*/  EXIT ;  /* 0x000000000000794d */ /* 0x000fea0003800000 */
        .weak           $__internal_0_$__cuda_sm20_div_rn_f64_full
        .type           $__internal_0_$__cuda_sm20_div_rn_f64_full,@function
        .size           $__internal_0_$__cuda_sm20_div_rn_f64_full,(.L_x_15 - $__internal_0_$__cuda_sm20_div_rn_f64_full)
$__internal_0_$__cuda_sm20_div_rn_f64_full:
[C---:B------:R-:W-:Y:S01]  /*1300*/  FSETP.GEU.AND P0, PT, |R11|.reuse, 1.469367938527859385e-39, PT ;  /* 0x001000000b00780b */ /* 0x040fe20003f0e200 */
[----:B------:R-:W-:Y:S01]  /*1310*/  IMAD.MOV.U32 R30, RZ, RZ, 0x1 ;  /* 0x00000001ff1e7424 */ /* 0x000fe200078e00ff */
[----:B------:R-:W-:Y:S01]  /*1320*/  LOP3.LUT R12, R11, 0x800fffff, RZ, 0xc0, !PT ;  /* 0x800fffff0b0c7812 */ /* 0x000fe200078ec0ff */
[----:B------:R-:W-:Y:S01]  /*1330*/  BSSY.RECONVERGENT B1, `(.L_x_9) ;  /* 0x0000054000017945 */ /* 0x000fe20003800200 */
[C---:B------:R-:W-:Y:S02]  /*1340*/  FSETP.GEU.AND P2, PT, |R9|.reuse, 1.469367938527859385e-39, PT ;  /* 0x001000000900780b */ /* 0x040fe40003f4e200 */
[----:B------:R-:W-:Y:S01]  /*1350*/  LOP3.LUT R13, R12, 0x3ff00000, RZ, 0xfc, !PT ;  /* 0x3ff000000c0d7812 */ /* 0x000fe200078efcff */
[----:B------:R-:W-:Y:S01]  /*1360*/  IMAD.MOV.U32 R12, RZ, RZ, R10 ;  /* 0x000000ffff0c7224 */ /* 0x000fe200078e000a */
[----:B------:R-:W-:Y:S02]  /*1370*/  LOP3.LUT R6, R9, 0x7ff00000, RZ, 0xc0, !PT ;  /* 0x7ff0000009067812 */ /* 0x000fe400078ec0ff */
[----:B------:R-:W-:-:S03]  /*1380*/  LOP3.LUT R35, R11, 0x7ff00000, RZ, 0xc0, !PT ;  /* 0x7ff000000b237812 */ /* 0x000fc600078ec0ff */
[----:B------:R-:W-:Y:S01]  /*1390*/  @!P0 DMUL R12, R10, 8.98846567431157953865e+307 ;  /* 0x7fe000000a0c8828 */ /* 0x000fe20000000000 */
[C---:B------:R-:W-:Y:S01]  /*13a0*/  ISETP.GE.U32.AND P1, PT, R6.reuse, R35, PT ;  /* 0x000000230600720c */ /* 0x040fe20003f26070 */
[----:B------:R-:W-:Y:S02]  /*13b0*/  IMAD.MOV.U32 R34, RZ, RZ, R6 ;  /* 0x000000ffff227224 */ /* 0x000fe400078e0006 */
[----:B------:R-:W-:Y:S02]  /*13c0*/  @!P2 LOP3.LUT R7, R11, 0x7ff00000, RZ, 0xc0, !PT ;  /* 0x7ff000000b07a812 */ /* 0x000fe400078ec0ff */
[----:B------:R-:W0:Y:S01]  /*13d0*/  MUFU.RCP64H R31, R13 ;  /* 0x0000000d001f7308 */ /* 0x000e220000001800 */
[----:B------:R-:W-:Y:S02]  /*13e0*/  @!P2 MOV R36, RZ ;  /* 0x000000ff0024a202 */ /* 0x000fe40000000f00 */
[----:B------:R-:W-:Y:S01]  /*13f0*/  @!P2 ISETP.GE.U32.AND P3, PT, R6, R7, PT ;  /* 0x000000070600a20c */ /* 0x000fe20003f66070 */
[----:B------:R-:W-:Y:S01]  /*1400*/  IMAD.MOV.U32 R7, RZ, RZ, 0x1ca00000 ;  /* 0x1ca00000ff077424 */ /* 0x000fe200078e00ff */
[----:B------:R-:W-:-:S04]  /*1410*/  @!P0 LOP3.LUT R35, R13, 0x7ff00000, RZ, 0xc0, !PT ;  /* 0x7ff000000d238812 */ /* 0x000fc800078ec0ff */
[----:B------:R-:W-:Y:S01]  /*1420*/  @!P2 SEL R37, R7, 0x63400000, !P3 ;  /* 0x634000000725a807 */ /* 0x000fe20005800000 */
[----:B0-----:R-:W-:-:S08]  /*1430*/  DFMA R32, R30, -R12, 1 ;  /* 0x3ff000001e20742b */ /* 0x001fd0000000080c */
[----:B------:R-:W-:-:S08]  /*1440*/  DFMA R32, R32, R32, R32 ;  /* 0x000000202020722b */ /* 0x000fd00000000020 */
[----:B------:R-:W-:Y:S01]  /*1450*/  DFMA R32, R30, R32, R30 ;  /* 0x000000201e20722b */ /* 0x000fe2000000001e */
[--C-:B------:R-:W-:Y:S02]  /*1460*/  @!P2 LOP3.LUT R30, R37, 0x80000000, R9.reuse, 0xf8, !PT ;  /* 0x80000000251ea812 */ /* 0x100fe400078ef809 */
[----:B------:R-:W-:Y:S02]  /*1470*/  SEL R31, R7, 0x63400000, !P1 ;  /* 0x63400000071f7807 */ /* 0x000fe40004800000 */
[----:B------:R-:W-:Y:S01]  /*1480*/  @!P2 LOP3.LUT R37, R30, 0x100000, RZ, 0xfc, !PT ;  /* 0x001000001e25a812 */ /* 0x000fe200078efcff */
[----:B------:R-:W-:Y:S02]  /*1490*/  IMAD.MOV.U32 R30, RZ, RZ, R8 ;  /* 0x000000ffff1e7224 */ /* 0x000fe400078e0008 */
[----:B------:R-:W-:Y:S01]  /*14a0*/  DFMA R38, R32, -R12, 1 ;  /* 0x3ff000002026742b */ /* 0x000fe2000000080c */
[----:B------:R-:W-:-:S06]  /*14b0*/  LOP3.LUT R31, R31, 0x800fffff, R9, 0xf8, !PT ;  /* 0x800fffff1f1f7812 */ /* 0x000fcc00078ef809 */
[----:B------:R-:W-:Y:S02]  /*14c0*/  @!P2 DFMA R30, R30, 2, -R36 ;  /* 0x400000001e1ea82b */ /* 0x000fe40000000824 */
[----:B------:R-:W-:-:S08]  /*14d0*/  DFMA R38, R32, R38, R32 ;  /* 0x000000262026722b */ /* 0x000fd00000000020 */
[----:B------:R-:W-:Y:S01]  /*14e0*/  DMUL R36, R38, R30 ;  /* 0x0000001e26247228 */ /* 0x000fe20000000000 */
[----:B------:R-:W-:-:S07]  /*14f0*/  @!P2 LOP3.LUT R34, R31, 0x7ff00000, RZ, 0xc0, !PT ;  /* 0x7ff000001f22a812 */ /* 0x000fce00078ec0ff */
[----:B------:R-:W-:-:S08]  /*1500*/  DFMA R32, R36, -R12, R30 ;  /* 0x8000000c2420722b */ /* 0x000fd0000000001e */
[----:B------:R-:W-:Y:S01]  /*1510*/  DFMA R32, R38, R32, R36 ;  /* 0x000000202620722b */ /* 0x000fe20000000024 */
[----:B------:R-:W-:-:S05]  /*1520*/  VIADD R36, R34, 0xffffffff ;  /* 0xffffffff22247836 */ /* 0x000fca0000000000 */
[----:B------:R-:W-:Y:S01]  /*1530*/  ISETP.GT.U32.AND P0, PT, R36, 0x7feffffe, PT ;  /* 0x7feffffe2400780c */ /* 0x000fe20003f04070 */
[----:B------:R-:W-:-:S05]  /*1540*/  VIADD R36, R35, 0xffffffff ;  /* 0xffffffff23247836 */ /* 0x000fca0000000000 */
[----:B------:R-:W-:-:S13]  /*1550*/  ISETP.GT.U32.OR P0, PT, R36, 0x7feffffe, P0 ;  /* 0x7feffffe2400780c */ /* 0x000fda0000704470 */
[----:B------:R-:W-:Y:S05]  /*1560*/  @P0 BRA `(.L_x_10) ;  /* 0x00000000006c0947 */ /* 0x000fea0003800000 */
[----:B------:R-:W-:-:S04]  /*1570*/  LOP3.LUT R9, R11, 0x7ff00000, RZ, 0xc0, !PT ;  /* 0x7ff000000b097812 */ /* 0x000fc800078ec0ff */
[CC--:B------:R-:W-:Y:S02]  /*1580*/  VIADDMNMX R8, R6.reuse, -R9.reuse, 0xb9600000, !PT ;  /* 0xb960000006087446 */ /* 0x0c0fe40007800909 */
[----:B------:R-:W-:Y:S02]  /*1590*/  ISETP.GE.U32.AND P0, PT, R6, R9, PT ;  /* 0x000000090600720c */ /* 0x000fe40003f06070 */
[----:B------:R-:W-:Y:S02]  /*15a0*/  VIMNMX R8, PT, PT, R8, 0x46a00000, PT ;  /* 0x46a0000008087848 */ /* 0x000fe40003fe0100 */
[----:B------:R-:W-:-:S05]  /*15b0*/  SEL R7, R7, 0x63400000, !P0 ;  /* 0x6340000007077807 */ /* 0x000fca0004000000 */
[----:B------:R-:W-:Y:S02]  /*15c0*/  IMAD.IADD R34, R8, 0x1, -R7 ;  /* 0x0000000108227824 */ /* 0x000fe400078e0a07 */
[----:B------:R-:W-:Y:S02]  /*15d0*/  IMAD.MOV.U32 R8, RZ, RZ, RZ ;  /* 0x000000ffff087224 */ /* 0x000fe400078e00ff */
[----:B------:R-:W-:-:S06]  /*15e0*/  VIADD R9, R34, 0x7fe00000 ;  /* 0x7fe0000022097836 */ /* 0x000fcc0000000000 */
[----:B------:R-:W-:-:S10]  /*15f0*/  DMUL R6, R32, R8 ;  /* 0x0000000820067228 */ /* 0x000fd40000000000 */
[----:B------:R-:W-:-:S13]  /*1600*/  FSETP.GTU.AND P0, PT, |R7|, 1.469367938527859385e-39, PT ;  /* 0x001000000700780b */ /* 0x000fda0003f0c200 */
[----:B------:R-:W-:Y:S05]  /*1610*/  @P0 BRA `(.L_x_11) ;  /* 0x0000000000940947 */ /* 0x000fea0003800000 */
[----:B------:R-:W-:Y:S01]  /*1620*/  DFMA R12, R32, -R12, R30 ;  /* 0x8000000c200c722b */ /* 0x000fe2000000001e */
[----:B------:R-:W-:-:S09]  /*1630*/  IMAD.MOV.U32 R8, RZ, RZ, RZ ;  /* 0x000000ffff087224 */ /* 0x000fd200078e00ff */
[C---:B------:R-:W-:Y:S02]  /*1640*/  FSETP.NEU.AND P0, PT, R13.reuse, RZ, PT ;  /* 0x000000ff0d00720b */ /* 0x040fe40003f0d000 */
[----:B------:R-:W-:-:S04]  /*1650*/  LOP3.LUT R31, R13, 0x80000000, R11, 0x48, !PT ;  /* 0x800000000d1f7812 */ /* 0x000fc800078e480b */
[----:B------:R-:W-:-:S07]  /*1660*/  LOP3.LUT R9, R31, R9, RZ, 0xfc, !PT ;  /* 0x000000091f097212 */ /* 0x000fce00078efcff */
[----:B------:R-:W-:Y:S05]  /*1670*/  @!P0 BRA `(.L_x_11) ;  /* 0x00000000007c8947 */ /* 0x000fea0003800000 */
[----:B------:R-:W-:Y:S01]  /*1680*/  IMAD.MOV R11, RZ, RZ, -R34 ;  /* 0x000000ffff0b7224 */ /* 0x000fe200078e0a22 */
[----:B------:R-:W-:Y:S01]  /*1690*/  DMUL.RP R8, R32, R8 ;  /* 0x0000000820087228 */ /* 0x000fe20000008000 */
[----:B------:R-:W-:-:S06]  /*16a0*/  IMAD.MOV.U32 R10, RZ, RZ, RZ ;  /* 0x000000ffff0a7224 */ /* 0x000fcc00078e00ff */
[----:B------:R-:W-:-:S03]  /*16b0*/  DFMA R10, R6, -R10, R32 ;  /* 0x8000000a060a722b */ /* 0x000fc60000000020 */
[----:B------:R-:W-:-:S03]  /*16c0*/  LOP3.LUT R31, R9, R31, RZ, 0x3c, !PT ;  /* 0x0000001f091f7212 */ /* 0x000fc600078e3cff */
[----:B------:R-:W-:-:S04]  /*16d0*/  IADD3 R10, PT, PT, -R34, -0x43300000, RZ ;  /* 0xbcd00000220a7810 */ /* 0x000fc80007ffe1ff */
[----:B------:R-:W-:-:S04]  /*16e0*/  FSETP.NEU.AND P0, PT, |R11|, R10, PT ;  /* 0x0000000a0b00720b */ /* 0x000fc80003f0d200 */
[----:B------:R-:W-:Y:S02]  /*16f0*/  FSEL R6, R8, R6, !P0 ;  /* 0x0000000608067208 */ /* 0x000fe40004000000 */
[----:B------:R-:W-:Y:S01]  /*1700*/  FSEL R7, R31, R7, !P0 ;  /* 0x000000071f077208 */ /* 0x000fe20004000000 */
[----:B------:R-:W-:Y:S06]  /*1710*/  BRA `(.L_x_11) ;  /* 0x0000000000547947 */ /* 0x000fec0003800000 */
.L_x_10:
[----:B------:R-:W-:-:S14]  /*1720*/  DSETP.NAN.AND P0, PT, R8, R8, PT ;  /* 0x000000080800722a */ /* 0x000fdc0003f08000 */
[----:B------:R-:W-:Y:S05]  /*1730*/  @P0 BRA `(.L_x_12) ;  /* 0x0000000000440947 */ /* 0x000fea0003800000 */
[----:B------:R-:W-:-:S14]  /*1740*/  DSETP.NAN.AND P0, PT, R10, R10, PT ;  /* 0x0000000a0a00722a */ /* 0x000fdc0003f08000 */
[----:B------:R-:W-:Y:S05]  /*1750*/  @P0 BRA `(.L_x_13) ;  /* 0x0000000000300947 */ /* 0x000fea0003800000 */
[----:B------:R-:W-:Y:S01]  /*1760*/  ISETP.NE.AND P0, PT, R34, R35, PT ;  /* 0x000000232200720c */ /* 0x000fe20003f05270 */
[----:B------:R-:W-:Y:S01]  /*1770*/  IMAD.MOV.U32 R6, RZ, RZ, 0x0 ;  /* 0x00000000ff067424 */ /* 0x000fe200078e00ff */
[----:B------:R-:W-:-:S11]  /*1780*/  MOV R7, 0xfff80000 ;  /* 0xfff8000000077802 */ /* 0x000fd60000000f00 */
[----:B------:R-:W-:Y:S05]  /*1790*/  @!P0 BRA `(.L_x_11) ;  /* 0x0000000000348947 */ /* 0x000fea0003800000 */
[----:B------:R-:W-:Y:S02]  /*17a0*/  ISETP.NE.AND P0, PT, R34, 0x7ff00000, PT ;  /* 0x7ff000002200780c */ /* 0x000fe40003f05270 */
[----:B------:R-:W-:Y:S02]  /*17b0*/  LOP3.LUT R7, R9, 0x80000000, R11, 0x48, !PT ;  /* 0x8000000009077812 */ /* 0x000fe400078e480b */
[----:B------:R-:W-:-:S13]  /*17c0*/  ISETP.EQ.OR P0, PT, R35, RZ, !P0 ;  /* 0x000000ff2300720c */ /* 0x000fda0004702670 */
[----:B------:R-:W-:Y:S01]  /*17d0*/  @P0 LOP3.LUT R8, R7, 0x7ff00000, RZ, 0xfc, !PT ;  /* 0x7ff0000007080812 */ /* 0x000fe200078efcff */
[----:B------:R-:W-:Y:S02]  /*17e0*/  @!P0 IMAD.MOV.U32 R6, RZ, RZ, RZ ;  /* 0x000000ffff068224 */ /* 0x000fe400078e00ff */
[----:B------:R-:W-:Y:S02]  /*17f0*/  @P0 IMAD.MOV.U32 R6, RZ, RZ, RZ ;  /* 0x000000ffff060224 */ /* 0x000fe400078e00ff */
[----:B------:R-:W-:Y:S01]  /*1800*/  @P0 IMAD.MOV.U32 R7, RZ, RZ, R8 ;  /* 0x000000ffff070224 */ /* 0x000fe200078e0008 */
[----:B------:R-:W-:Y:S06]  /*1810*/  BRA `(.L_x_11) ;  /* 0x0000000000147947 */ /* 0x000fec0003800000 */
.L_x_13:
[----:B------:R-:W-:Y:S01]  /*1820*/  LOP3.LUT R7, R11, 0x80000, RZ, 0xfc, !PT ;  /* 0x000800000b077812 */ /* 0x000fe200078efcff */
[----:B------:R-:W-:Y:S01]  /*1830*/  IMAD.MOV.U32 R6, RZ, RZ, R10 ;  /* 0x000000ffff067224 */ /* 0x000fe200078e000a */
[----:B------:R-:W-:Y:S06]  /*1840*/  BRA `(.L_x_11) ;  /* 0x0000000000087947 */ /* 0x000fec0003800000 */
.L_x_12:
[----:B------:R-:W-:Y:S01]  /*1850*/  LOP3.LUT R7, R9, 0x80000, RZ, 0xfc, !PT ;  /* 0x0008000009077812 */ /* 0x000fe200078efcff */
[----:B------:R-:W-:-:S07]  /*1860*/  IMAD.MOV.U32 R6, RZ, RZ, R8 ;  /* 0x000000ffff067224 */ /* 0x000fce00078e0008 */
.L_x_11:
[----:B------:R-:W-:Y:S05]  /*1870*/  BSYNC.RECONVERGENT B1 ;  /* 0x0000000000017941 */ /* 0x000fea0003800200 */
.L_x_9:
[----:B------:R-:W-:Y:S02]  /*1880*/  IMAD.MOV.U32 R8, RZ, RZ, R6 ;  /* 0x000000ffff087224 */ /* 0x000fe400078e0006 */
[----:B------:R-:W-:Y:S02]  /*1890*/  IMAD.MOV.U32 R9, RZ, RZ, R7 ;  /* 0x000000ffff097224 */ /* 0x000fe400078e0007 */
[----:B------:R-:W-:Y:S02]  /*18a0*/  IMAD.MOV.U32 R6, RZ, RZ, R4 ;  /* 0x000000ffff067224 */ /* 0x000fe400078e0004 */
[----:B------:R-:W-:-:S04]  /*18b0*/  IMAD.MOV.U32 R7, RZ, RZ, 0x0 ;  /* 0x00000000ff077424 */ /* 0x000fc800078e00ff */
[----:B------:R-:W-:Y:S05]  /*18c0*/  RET.REL.NODEC R6 `(_Z27SkewGaussianPenaltyFunctionPKdS0_PKiS0_PdS3_) ;  /* 0xffffffe406cc7950 */ /* 0x000fea0003c3ffff */
.L_x_14:
[----:B------:R-:W-:-:S00]  /*18d0*/  BRA `(.L_x_14) ;  /* 0xfffffffc00fc7947 */ /* 0x000fc0000383ffff */
[----:B------:R-:W-:-:S00]  /*18e0*/  NOP ;  /* 0x0000000000007918 */ /* 0x000fc00000000000 */
        /* <DEDUP_REMOVED lines=9> */
.L_x_15:


//--------------------- .nv.shared.reserved.0     --------------------------
	.section	.nv.shared.reserved.0,"aw",@nobits
	.weak		__nv_reservedSMEM_offset_0_alias
	.size		__nv_reservedSMEM_offset_0_alias, 0, 64
	.other		__nv_reservedSMEM_offset_0_alias,@"STO_CUDA_RESERVED_SHARED STV_DEFAULT"
__nv_reservedSMEM_offset_0_alias:
	.zero		0
	.zero		64


//--------------------- .nv.constant0._Z27SkewGaussianPenaltyFunctionPKdS0_PKiS0_PdS3_ --------------------------
	.section	.nv.constant0._Z27SkewGaussianPenaltyFunctionPKdS0_PKiS0_PdS3_,"a",@progbits
	.sectionflags	@""
	.align	4
.nv.constant0._Z27SkewGaussianPenaltyFunctionPKdS0_PKiS0_PdS3_:
	.zero		944


//--------------------- SYMBOLS --------------------------

	.type		.nv.reservedSmem.offset0,@object
	.size		.nv.reservedSmem.offset0,0x4
